//
// Generated by NVIDIA NVVM Compiler
//
// Compiler Build ID: CL-36424714
// Cuda compilation tools, release 13.0, V13.0.88
// Based on NVVM 20.0.0
//

.version 9.0
.target sm_100
.address_size 64

	// .globl	_Z23cuComputeDistanceGlobalPfiiS_Pi
.const .align 4 .b8 query_dev[12];

.visible .entry _Z23cuComputeDistanceGlobalPfiiS_Pi(
	.param .u64 .ptr .align 1 _Z23cuComputeDistanceGlobalPfiiS_Pi_param_0,
	.param .u32 _Z23cuComputeDistanceGlobalPfiiS_Pi_param_1,
	.param .u32 _Z23cuComputeDistanceGlobalPfiiS_Pi_param_2,
	.param .u64 .ptr .align 1 _Z23cuComputeDistanceGlobalPfiiS_Pi_param_3,
	.param .u64 .ptr .align 1 _Z23cuComputeDistanceGlobalPfiiS_Pi_param_4
)
{
	.reg .pred 	%p<3>;
	.reg .b32 	%r<11>;
	.reg .b32 	%f<13>;
	.reg .b64 	%rd<12>;

	ld.param.u64 	%rd4, [_Z23cuComputeDistanceGlobalPfiiS_Pi_param_0];
	ld.param.u32 	%r5, [_Z23cuComputeDistanceGlobalPfiiS_Pi_param_1];
	ld.param.u32 	%r6, [_Z23cuComputeDistanceGlobalPfiiS_Pi_param_2];
	ld.param.u64 	%rd5, [_Z23cuComputeDistanceGlobalPfiiS_Pi_param_3];
	ld.param.u64 	%rd6, [_Z23cuComputeDistanceGlobalPfiiS_Pi_param_4];
	mov.u32 	%r7, %ctaid.x;
	mul.lo.s32 	%r10, %r6, %r7;
	setp.ge.s32 	%p1, %r10, %r5;
	@%p1 bra 	$L__BB0_3;
	ld.const.f32 	%f1, [query_dev];
	ld.const.f32 	%f2, [query_dev+4];
	ld.const.f32 	%f3, [query_dev+8];
	mov.u32 	%r8, %nctaid.x;
	mul.lo.s32 	%r2, %r6, %r8;
	cvta.to.global.u64 	%rd1, %rd4;
	cvta.to.global.u64 	%rd2, %rd5;
	cvta.to.global.u64 	%rd3, %rd6;
$L__BB0_2:
	mul.wide.s32 	%rd7, %r10, 4;
	add.s64 	%rd8, %rd1, %rd7;
	ld.global.f32 	%f4, [%rd8];
	sub.f32 	%f5, %f4, %f1;
	ld.global.f32 	%f6, [%rd8+4];
	sub.f32 	%f7, %f6, %f2;
	ld.global.f32 	%f8, [%rd8+8];
	sub.f32 	%f9, %f8, %f3;
	mul.f32 	%f10, %f7, %f7;
	fma.rn.f32 	%f11, %f5, %f5, %f10;
	fma.rn.f32 	%f12, %f9, %f9, %f11;
	div.s32 	%r9, %r10, %r6;
	mul.wide.s32 	%rd9, %r9, 4;
	add.s64 	%rd10, %rd2, %rd9;
	st.global.f32 	[%rd10], %f12;
	add.s64 	%rd11, %rd3, %rd9;
	st.global.u32 	[%rd11], %r9;
	add.s32 	%r10, %r10, %r2;
	setp.lt.s32 	%p2, %r10, %r5;
	@%p2 bra 	$L__BB0_2;
$L__BB0_3:
	ret;

}
	// .globl	_Z14cuParallelSqrtPfi
.visible .entry _Z14cuParallelSqrtPfi(
	.param .u64 .ptr .align 1 _Z14cuParallelSqrtPfi_param_0,
	.param .u32 _Z14cuParallelSqrtPfi_param_1
)
{
	.reg .pred 	%p<2>;
	.reg .b32 	%r<3>;
	.reg .b32 	%f<3>;
	.reg .b64 	%rd<5>;

	ld.param.u64 	%rd1, [_Z14cuParallelSqrtPfi_param_0];
	ld.param.u32 	%r2, [_Z14cuParallelSqrtPfi_param_1];
	mov.u32 	%r1, %ctaid.x;
	setp.ge.u32 	%p1, %r1, %r2;
	@%p1 bra 	$L__BB1_2;
	cvta.to.global.u64 	%rd2, %rd1;
	mul.wide.u32 	%rd3, %r1, 4;
	add.s64 	%rd4, %rd2, %rd3;
	ld.global.f32 	%f1, [%rd4];
	sqrt.rn.f32 	%f2, %f1;
	st.global.f32 	[%rd4], %f2;
$L__BB1_2:
	ret;

}


// ===== COMPILED SASS (sm_100) =====

	.target	sm_100

	.elftype	@"ET_EXEC"


//--------------------- .note.nv.tkinfo           --------------------------
	.section	.note.nv.tkinfo,"",@"SHT_NOTE"
	.sectionflags	@"SHF_NOTE_NV_TKINFO"
	.tkinfo
        /*0018*/ 	.word	0x00000002
        /*0030*/ 	.string	""
        /*0030*/ 	.string	"ptxas"
        /*0030*/ 	.string	"Cuda compilation tools, release 13.0, V13.0.88"
        /*0030*/ 	.string	"Build cuda_13.0.r13.0/compiler.36424714_0"
        /*0030*/ 	.string	"-arch sm_100 -m 64 "



//--------------------- .note.nv.cuinfo           --------------------------
	.section	.note.nv.cuinfo,"",@"SHT_NOTE"
	.sectionflags	@"SHF_NOTE_NV_CUINFO"
        /*0018*/ 	.short	0x0002
        /*001a*/ 	.short	0x0064
        /*001c*/ 	.short	0x0082
	.zero		2


//--------------------- .nv.info                  --------------------------
	.section	.nv.info,"",@"SHT_CUDA_INFO"
	.align	4


	//----- nvinfo : EIATTR_REGCOUNT
	.align		4
        /*0000*/ 	.byte	0x04, 0x2f
        /*0002*/ 	.short	(.L_2 - .L_1)
	.align		4
.L_1:
        /*0004*/ 	.word	index@(_Z23cuComputeDistanceGlobalPfiiS_Pi)
        /*0008*/ 	.word	0x00000019


	//----- nvinfo : EIATTR_FRAME_SIZE
	.align		4
.L_2:
        /*000c*/ 	.byte	0x04, 0x11
        /*000e*/ 	.short	(.L_4 - .L_3)
	.align		4
.L_3:
        /*0010*/ 	.word	index@(_Z23cuComputeDistanceGlobalPfiiS_Pi)
        /*0014*/ 	.word	0x00000000


	//----- nvinfo : EIATTR_REGCOUNT
	.align		4
.L_4:
        /*0018*/ 	.byte	0x04, 0x2f
        /*001a*/ 	.short	(.L_6 - .L_5)
	.align		4
.L_5:
        /*001c*/ 	.word	index@(_Z14cuParallelSqrtPfi)
        /*0020*/ 	.word	0x0000000a


	//----- nvinfo : EIATTR_FRAME_SIZE
	.align		4
.L_6:
        /*0024*/ 	.byte	0x04, 0x11
        /*0026*/ 	.short	(.L_8 - .L_7)
	.align		4
.L_7:
        /*0028*/ 	.word	index@($__internal_0_$__cuda_sm20_sqrt_rn_f32_slowpath)
        /*002c*/ 	.word	0x00000000


	//----- nvinfo : EIATTR_FRAME_SIZE
	.align		4
.L_8:
        /*0030*/ 	.byte	0x04, 0x11
        /*0032*/ 	.short	(.L_10 - .L_9)
	.align		4
.L_9:
        /*0034*/ 	.word	index@(_Z14cuParallelSqrtPfi)
        /*0038*/ 	.word	0x00000000


	//----- nvinfo : EIATTR_MIN_STACK_SIZE
	.align		4
.L_10:
        /*003c*/ 	.byte	0x04, 0x12
        /*003e*/ 	.short	(.L_12 - .L_11)
	.align		4
.L_11:
        /*0040*/ 	.word	index@(_Z14cuParallelSqrtPfi)
        /*0044*/ 	.word	0x00000000


	//----- nvinfo : EIATTR_MIN_STACK_SIZE
	.align		4
.L_12:
        /*0048*/ 	.byte	0x04, 0x12
        /*004a*/ 	.short	(.L_14 - .L_13)
	.align		4
.L_13:
        /*004c*/ 	.word	index@(_Z23cuComputeDistanceGlobalPfiiS_Pi)
        /*0050*/ 	.word	0x00000000
.L_14:


//--------------------- .nv.compat                --------------------------
	.section	.nv.compat,"",@"SHT_CUDA_COMPAT_INFO"
	.align	4
        /*0000*/ 	.byte	0x02, 0x09, 0x00, 0x00, 0x02, 0x02, 0x01, 0x00, 0x02, 0x05, 0x05, 0x00, 0x03, 0x07, 0x01, 0x01
        /*0010*/ 	.byte	0x02, 0x03, 0x00, 0x00, 0x02, 0x06, 0x01, 0x00, 0x04, 0x0b, 0x08, 0x00, 0x01, 0x00, 0x00, 0x00
        /*0020*/ 	.byte	0x00, 0x00, 0x00, 0x00


//--------------------- .nv.info._Z14cuParallelSqrtPfi --------------------------
	.section	.nv.info._Z14cuParallelSqrtPfi,"",@"SHT_CUDA_INFO"
	.sectionflags	@""
	.align	4


	//----- nvinfo : EIATTR_CUDA_API_VERSION
	.align		4
        /*0000*/ 	.byte	0x04, 0x37
        /*0002*/ 	.short	(.L_16 - .L_15)
.L_15:
        /*0004*/ 	.word	0x00000082


	//----- nvinfo : EIATTR_KPARAM_INFO
	.align		4
.L_16:
        /*0008*/ 	.byte	0x04, 0x17
        /*000a*/ 	.short	(.L_18 - .L_17)
.L_17:
        /*000c*/ 	.word	0x00000000
        /*0010*/ 	.short	0x0001
        /*0012*/ 	.short	0x0008
        /*0014*/ 	.byte	0x00, 0xf0, 0x11, 0x00


	//----- nvinfo : EIATTR_KPARAM_INFO
	.align		4
.L_18:
        /*0018*/ 	.byte	0x04, 0x17
        /*001a*/ 	.short	(.L_20 - .L_19)
.L_19:
        /*001c*/ 	.word	0x00000000
        /*0020*/ 	.short	0x0000
        /*0022*/ 	.short	0x0000
        /*0024*/ 	.byte	0x00, 0xf5, 0x21, 0x00


	//----- nvinfo : EIATTR_SPARSE_MMA_MASK
	.align		4
.L_20:
        /*0028*/ 	.byte	0x03, 0x50
        /*002a*/ 	.short	0x0000


	//----- nvinfo : EIATTR_MAXREG_COUNT
	.align		4
        /*002c*/ 	.byte	0x03, 0x1b
        /*002e*/ 	.short	0x00ff


	//----- nvinfo : EIATTR_MERCURY_ISA_VERSION
	.align		4
        /*0030*/ 	.byte	0x03, 0x5f
        /*0032*/ 	.short	0x0101


	//----- nvinfo : EIATTR_VRC_CTA_INIT_COUNT
	.align		4
        /*0034*/ 	.byte	0x02, 0x4a
	.zero		1
	.zero		1


	//----- nvinfo : EIATTR_EXIT_INSTR_OFFSETS
	.align		4
        /*0038*/ 	.byte	0x04, 0x1c
        /*003a*/ 	.short	(.L_22 - .L_21)


	//   ....[0]....
.L_21:
        /*003c*/ 	.word	0x00000040


	//   ....[1]....
        /*0040*/ 	.word	0x00000160


	//----- nvinfo : EIATTR_CRS_STACK_SIZE
	.align		4
.L_22:
        /*0044*/ 	.byte	0x04, 0x1e
        /*0046*/ 	.short	(.L_24 - .L_23)
.L_23:
        /*0048*/ 	.word	0x00000000


	//----- nvinfo : EIATTR_CBANK_PARAM_SIZE
	.align		4
.L_24:
        /*004c*/ 	.byte	0x03, 0x19
        /*004e*/ 	.short	0x000c


	//----- nvinfo : EIATTR_PARAM_CBANK
	.align		4
        /*0050*/ 	.byte	0x04, 0x0a
        /*0052*/ 	.short	(.L_26 - .L_25)
	.align		4
.L_25:
        /*0054*/ 	.word	index@(.nv.constant0._Z14cuParallelSqrtPfi)
        /*0058*/ 	.short	0x0380
        /*005a*/ 	.short	0x000c


	//----- nvinfo : EIATTR_SW_WAR
	.align		4
.L_26:
        /*005c*/ 	.byte	0x04, 0x36
        /*005e*/ 	.short	(.L_28 - .L_27)
.L_27:
        /*0060*/ 	.word	0x00000008
.L_28:


//--------------------- .nv.info._Z23cuComputeDistanceGlobalPfiiS_Pi --------------------------
	.section	.nv.info._Z23cuComputeDistanceGlobalPfiiS_Pi,"",@"SHT_CUDA_INFO"
	.sectionflags	@""
	.align	4


	//----- nvinfo : EIATTR_CUDA_API_VERSION
	.align		4
        /*0000*/ 	.byte	0x04, 0x37
        /*0002*/ 	.short	(.L_30 - .L_29)
.L_29:
        /*0004*/ 	.word	0x00000082


	//----- nvinfo : EIATTR_KPARAM_INFO
	.align		4
.L_30:
        /*0008*/ 	.byte	0x04, 0x17
        /*000a*/ 	.short	(.L_32 - .L_31)
.L_31:
        /*000c*/ 	.word	0x00000000
        /*0010*/ 	.short	0x0004
        /*0012*/ 	.short	0x0018
        /*0014*/ 	.byte	0x00, 0xf5, 0x21, 0x00


	//----- nvinfo : EIATTR_KPARAM_INFO
	.align		4
.L_32:
        /*0018*/ 	.byte	0x04, 0x17
        /*001a*/ 	.short	(.L_34 - .L_33)
.L_33:
        /*001c*/ 	.word	0x00000000
        /*0020*/ 	.short	0x0003
        /*0022*/ 	.short	0x0010
        /*0024*/ 	.byte	0x00, 0xf5, 0x21, 0x00


	//----- nvinfo : EIATTR_KPARAM_INFO
	.align		4
.L_34:
        /*0028*/ 	.byte	0x04, 0x17
        /*002a*/ 	.short	(.L_36 - .L_35)
.L_35:
        /*002c*/ 	.word	0x00000000
        /*0030*/ 	.short	0x0002
        /*0032*/ 	.short	0x000c
        /*0034*/ 	.byte	0x00, 0xf0, 0x11, 0x00


	//----- nvinfo : EIATTR_KPARAM_INFO
	.align		4
.L_36:
        /*0038*/ 	.byte	0x04, 0x17
        /*003a*/ 	.short	(.L_38 - .L_37)
.L_37:
        /*003c*/ 	.word	0x00000000
        /*0040*/ 	.short	0x0001
        /*0042*/ 	.short	0x0008
        /*0044*/ 	.byte	0x00, 0xf0, 0x11, 0x00


	//----- nvinfo : EIATTR_KPARAM_INFO
	.align		4
.L_38:
        /*0048*/ 	.byte	0x04, 0x17
        /*004a*/ 	.short	(.L_40 - .L_39)
.L_39:
        /*004c*/ 	.word	0x00000000
        /*0050*/ 	.short	0x0000
        /*0052*/ 	.short	0x0000
        /*0054*/ 	.byte	0x00, 0xf5, 0x21, 0x00


	//----- nvinfo : EIATTR_SPARSE_MMA_MASK
	.align		4
.L_40:
        /*0058*/ 	.byte	0x03, 0x50
        /*005a*/ 	.short	0x0000


	//----- nvinfo : EIATTR_MAXREG_COUNT
	.align		4
        /*005c*/ 	.byte	0x03, 0x1b
        /*005e*/ 	.short	0x00ff


	//----- nvinfo : EIATTR_MERCURY_ISA_VERSION
	.align		4
        /*0060*/ 	.byte	0x03, 0x5f
        /*0062*/ 	.short	0x0101


	//----- nvinfo : EIATTR_VRC_CTA_INIT_COUNT
	.align		4
        /*0064*/ 	.byte	0x02, 0x4a
	.zero		1
	.zero		1


	//----- nvinfo : EIATTR_EXIT_INSTR_OFFSETS
	.align		4
        /*0068*/ 	.byte	0x04, 0x1c
        /*006a*/ 	.short	(.L_42 - .L_41)


	//   ....[0]....
.L_41:
        /*006c*/ 	.word	0x00000050


	//   ....[1]....
        /*0070*/ 	.word	0x000003a0


	//----- nvinfo : EIATTR_CBANK_PARAM_SIZE
	.align		4
.L_42:
        /*0074*/ 	.byte	0x03, 0x19
        /*0076*/ 	.short	0x0020


	//----- nvinfo : EIATTR_PARAM_CBANK
	.align		4
        /*0078*/ 	.byte	0x04, 0x0a
        /*007a*/ 	.short	(.L_44 - .L_43)
	.align		4
.L_43:
        /*007c*/ 	.word	index@(.nv.constant0._Z23cuComputeDistanceGlobalPfiiS_Pi)
        /*0080*/ 	.short	0x0380
        /*0082*/ 	.short	0x0020


	//----- nvinfo : EIATTR_SW_WAR
	.align		4
.L_44:
        /*0084*/ 	.byte	0x04, 0x36
        /*0086*/ 	.short	(.L_46 - .L_45)
.L_45:
        /*0088*/ 	.word	0x00000008
.L_46:


//--------------------- .nv.callgraph             --------------------------
	.section	.nv.callgraph,"",@"SHT_CUDA_CALLGRAPH"
	.align	4
	.sectionentsize	8
	.align		4
        /*0000*/ 	.word	0x00000000
	.align		4
        /*0004*/ 	.word	0xffffffff
	.align		4
        /*0008*/ 	.word	0x00000000
	.align		4
        /*000c*/ 	.word	0xfffffffe
	.align		4
        /*0010*/ 	.word	0x00000000
	.align		4
        /*0014*/ 	.word	0xfffffffd
	.align		4
        /*0018*/ 	.word	0x00000000
	.align		4
        /*001c*/ 	.word	0xfffffffc


//--------------------- .nv.constant3             --------------------------
	.section	.nv.constant3,"a",@progbits
	.align	4
.nv.constant3:
	.type		query_dev,@object
	.size		query_dev,(.L_0 - query_dev)
query_dev:
	.zero		12
.L_0:


//--------------------- .text._Z14cuParallelSqrtPfi --------------------------
	.section	.text._Z14cuParallelSqrtPfi,"ax",@progbits
	.align	128
        .global         _Z14cuParallelSqrtPfi
        .type           _Z14cuParallelSqrtPfi,@function
        .size           _Z14cuParallelSqrtPfi,(.L_x_6 - _Z14cuParallelSqrtPfi)
        .other          _Z14cuParallelSqrtPfi,@"STO_CUDA_ENTRY STV_DEFAULT"
_Z14cuParallelSqrtPfi:
.text._Z14cuParallelSqrtPfi:
[----:B------:R-:W-:Y:S01]  /*0000*/  LDC R1, c[0x0][0x37c] ;  /* 0x0000df00ff017b82 */ /* 0x000fe20000000800 */
[----:B------:R-:W0:Y:S01]  /*0010*/  S2R R5, SR_CTAID.X ;  /* 0x0000000000057919 */ /* 0x000e220000002500 */
[----:B------:R-:W0:Y:S02]  /*0020*/  LDCU UR4, c[0x0][0x388] ;  /* 0x00007100ff0477ac */ /* 0x000e240008000800 */
[----:B0-----:R-:W-:-:S13]  /*0030*/  ISETP.GE.U32.AND P0, PT, R5, UR4, PT ;  /* 0x0000000405007c0c */ /* 0x001fda000bf06070 */
[----:B------:R-:W-:Y:S05]  /*0040*/  @P0 EXIT ;  /* 0x000000000000094d */ /* 0x000fea0003800000 */
[----:B------:R-:W0:Y:S01]  /*0050*/  LDC.64 R2, c[0x0][0x380] ;  /* 0x0000e000ff027b82 */ /* 0x000e220000000a00 */
[----:B------:R-:W1:Y:S01]  /*0060*/  LDCU.64 UR4, c[0x0][0x358] ;  /* 0x00006b00ff0477ac */ /* 0x000e620008000a00 */
[----:B0-----:R-:W-:-:S05]  /*0070*/  IMAD.WIDE.U32 R2, R5, 0x4, R2 ;  /* 0x0000000405027825 */ /* 0x001fca00078e0002 */
[----:B-1----:R-:W2:Y:S02]  /*0080*/  LDG.E R0, desc[UR4][R2.64] ;  /* 0x0000000402007981 */ /* 0x002ea4000c1e1900 */
[----:B--2---:R-:W-:Y:S01]  /*0090*/  IADD3 R4, PT, PT, R0, -0xd000000, RZ ;  /* 0xf300000000047810 */ /* 0x004fe20007ffe0ff */
[----:B------:R0:W1:Y:S03]  /*00a0*/  MUFU.RSQ R5, R0 ;  /* 0x0000000000057308 */ /* 0x0000660000001400 */
[----:B------:R-:W-:-:S13]  /*00b0*/  ISETP.GT.U32.AND P0, PT, R4, 0x727fffff, PT ;  /* 0x727fffff0400780c */ /* 0x000fda0003f04070 */
[----:B0-----:R-:W-:Y:S05]  /*00c0*/  @!P0 BRA `(.L_x_0) ;  /* 0x0000000000108947 */ /* 0x001fea0003800000 */
[----:B------:R-:W-:-:S07]  /*00d0*/  MOV R6, 0xf0 ;  /* 0x000000f000067802 */ /* 0x000fce0000000f00 */
[----:B-1----:R-:W-:Y:S05]  /*00e0*/  CALL.REL.NOINC `($__internal_0_$__cuda_sm20_sqrt_rn_f32_slowpath) ;  /* 0x0000000000207944 */ /* 0x002fea0003c00000 */
[----:B------:R-:W-:Y:S01]  /*00f0*/  MOV R5, R0 ;  /* 0x0000000000057202 */ /* 0x000fe20000000f00 */
[----:B------:R-:W-:Y:S06]  /*0100*/  BRA `(.L_x_1) ;  /* 0x0000000000107947 */ /* 0x000fec0003800000 */
.L_x_0:
[----:B-1----:R-:W-:Y:S01]  /*0110*/  FMUL.FTZ R7, R0, R5 ;  /* 0x0000000500077220 */ /* 0x002fe20000410000 */
[----:B------:R-:W-:-:S03]  /*0120*/  FMUL.FTZ R5, R5, 0.5 ;  /* 0x3f00000005057820 */ /* 0x000fc60000410000 */
[----:B------:R-:W-:-:S04]  /*0130*/  FFMA R0, -R7, R7, R0 ;  /* 0x0000000707007223 */ /* 0x000fc80000000100 */
[----:B------:R-:W-:-:S07]  /*0140*/  FFMA R5, R0, R5, R7 ;  /* 0x0000000500057223 */ /* 0x000fce0000000007 */
.L_x_1:
[----:B------:R-:W-:Y:S01]  /*0150*/  STG.E desc[UR4][R2.64], R5 ;  /* 0x0000000502007986 */ /* 0x000fe2000c101904 */
[----:B------:R-:W-:Y:S05]  /*0160*/  EXIT ;  /* 0x000000000000794d */ /* 0x000fea0003800000 */
        .weak           $__internal_0_$__cuda_sm20_sqrt_rn_f32_slowpath
        .type           $__internal_0_$__cuda_sm20_sqrt_rn_f32_slowpath,@function
        .size           $__internal_0_$__cuda_sm20_sqrt_rn_f32_slowpath,(.L_x_6 - $__internal_0_$__cuda_sm20_sqrt_rn_f32_slowpath)
$__internal_0_$__cuda_sm20_sqrt_rn_f32_slowpath:
[----:B------:R-:W-:-:S13]  /*0170*/  LOP3.LUT P0, RZ, R0, 0x7fffffff, RZ, 0xc0, !PT ;  /* 0x7fffffff00ff7812 */ /* 0x000fda000780c0ff */
[----:B------:R-:W-:Y:S01]  /*0180*/  @!P0 MOV R4, R0 ;  /* 0x0000000000048202 */ /* 0x000fe20000000f00 */
[----:B------:R-:W-:Y:S06]  /*0190*/  @!P0 BRA `(.L_x_2) ;  /* 0x0000000000448947 */ /* 0x000fec0003800000 */
[----:B------:R-:W-:-:S13]  /*01a0*/  FSETP.GEU.FTZ.AND P0, PT, R0, RZ, PT ;  /* 0x000000ff0000720b */ /* 0x000fda0003f1e000 */
[----:B------:R-:W-:Y:S01]  /*01b0*/  @!P0 MOV R4, 0x7fffffff ;  /* 0x7fffffff00048802 */ /* 0x000fe20000000f00 */
[----:B------:R-:W-:Y:S06]  /*01c0*/  @!P0 BRA `(.L_x_2) ;  /* 0x0000000000388947 */ /* 0x000fec0003800000 */
[----:B------:R-:W-:-:S13]  /*01d0*/  FSETP.GTU.FTZ.AND P0, PT, |R0|, +INF , PT ;  /* 0x7f8000000000780b */ /* 0x000fda0003f1c200 */
[----:B------:R-:W-:Y:S01]  /*01e0*/  @P0 FADD.FTZ R4, R0, 1 ;  /* 0x3f80000000040421 */ /* 0x000fe20000010000 */
[----:B------:R-:W-:Y:S06]  /*01f0*/  @P0 BRA `(.L_x_2) ;  /* 0x00000000002c0947 */ /* 0x000fec0003800000 */
[----:B------:R-:W-:-:S13]  /*0200*/  FSETP.NEU.FTZ.AND P0, PT, |R0|, +INF , PT ;  /* 0x7f8000000000780b */ /* 0x000fda0003f1d200 */
[----:B------:R-:W-:Y:S01]  /*0210*/  @!P0 MOV R4, R0 ;  /* 0x0000000000048202 */ /* 0x000fe20000000f00 */
[----:B------:R-:W-:Y:S06]  /*0220*/  @!P0 BRA `(.L_x_2) ;  /* 0x0000000000208947 */ /* 0x000fec0003800000 */
[----:B------:R-:W-:-:S04]  /*0230*/  FFMA R0, R0, 1.84467440737095516160e+19, RZ ;  /* 0x5f80000000007823 */ /* 0x000fc800000000ff */
[----:B------:R-:W0:Y:S02]  /*0240*/  MUFU.RSQ R5, R0 ;  /* 0x0000000000057308 */ /* 0x000e240000001400 */
[----:B0-----:R-:W-:Y:S01]  /*0250*/  FMUL.FTZ R7, R0, R5 ;  /* 0x0000000500077220 */ /* 0x001fe20000410000 */
[----:B------:R-:W-:-:S03]  /*0260*/  FMUL.FTZ R5, R5, 0.5 ;  /* 0x3f00000005057820 */ /* 0x000fc60000410000 */
[----:B------:R-:W-:-:S04]  /*0270*/  FADD.FTZ R4, -R7, -RZ ;  /* 0x800000ff07047221 */ /* 0x000fc80000010100 */
[----:B------:R-:W-:-:S04]  /*0280*/  FFMA R4, R7, R4, R0 ;  /* 0x0000000407047223 */ /* 0x000fc80000000000 */
[----:B------:R-:W-:-:S04]  /*0290*/  FFMA R4, R4, R5, R7 ;  /* 0x0000000504047223 */ /* 0x000fc80000000007 */
[----:B------:R-:W-:-:S07]  /*02a0*/  FMUL.FTZ R4, R4, 2.3283064365386962891e-10 ;  /* 0x2f80000004047820 */ /* 0x000fce0000410000 */
.L_x_2:
[----:B------:R-:W-:Y:S01]  /*02b0*/  HFMA2 R5, -RZ, RZ, 0, 0 ;  /* 0x00000000ff057431 */ /* 0x000fe200000001ff */
[----:B------:R-:W-:Y:S02]  /*02c0*/  MOV R0, R4 ;  /* 0x0000000400007202 */ /* 0x000fe40000000f00 */
[----:B------:R-:W-:-:S04]  /*02d0*/  MOV R4, R6 ;  /* 0x0000000600047202 */ /* 0x000fc80000000f00 */
[----:B------:R-:W-:Y:S05]  /*02e0*/  RET.REL.NODEC R4 `(_Z14cuParallelSqrtPfi) ;  /* 0xfffffffc04447950 */ /* 0x000fea0003c3ffff */
.L_x_3:
[----:B------:R-:W-:-:S00]  /*02f0*/  BRA `(.L_x_3) ;  /* 0xfffffffc00fc7947 */ /* 0x000fc0000383ffff */
[----:B------:R-:W-:-:S00]  /*0300*/  NOP ;  /* 0x0000000000007918 */ /* 0x000fc00000000000 */
[----:B------:R-:W-:-:S00]  /*0310*/  NOP ;  /* 0x0000000000007918 */ /* 0x000fc00000000000 */
[----:B------:R-:W-:-:S00]  /*0320*/  NOP ;  /* 0x0000000000007918 */ /* 0x000fc00000000000 */
[----:B------:R-:W-:-:S00]  /*0330*/  NOP ;  /* 0x0000000000007918 */ /* 0x000fc00000000000 */
[----:B------:R-:W-:-:S00]  /*0340*/  NOP ;  /* 0x0000000000007918 */ /* 0x000fc00000000000 */
[----:B------:R-:W-:-:S00]  /*0350*/  NOP ;  /* 0x0000000000007918 */ /* 0x000fc00000000000 */
[----:B------:R-:W-:-:S00]  /*0360*/  NOP ;  /* 0x0000000000007918 */ /* 0x000fc00000000000 */
[----:B------:R-:W-:-:S00]  /*0370*/  NOP ;  /* 0x0000000000007918 */ /* 0x000fc00000000000 */
.L_x_6:


//--------------------- .text._Z23cuComputeDistanceGlobalPfiiS_Pi --------------------------
	.section	.text._Z23cuComputeDistanceGlobalPfiiS_Pi,"ax",@progbits
	.align	128
        .global         _Z23cuComputeDistanceGlobalPfiiS_Pi
        .type           _Z23cuComputeDistanceGlobalPfiiS_Pi,@function
        .size           _Z23cuComputeDistanceGlobalPfiiS_Pi,(.L_x_8 - _Z23cuComputeDistanceGlobalPfiiS_Pi)
        .other          _Z23cuComputeDistanceGlobalPfiiS_Pi,@"STO_CUDA_ENTRY STV_DEFAULT"
_Z23cuComputeDistanceGlobalPfiiS_Pi:
.text._Z23cuComputeDistanceGlobalPfiiS_Pi:
[----:B------:R-:W-:Y:S08]  /*0000*/  LDC R1, c[0x0][0x37c] ;  /* 0x0000df00ff017b82 */ /* 0x000ff00000000800 */
[----:B------:R-:W0:Y:S08]  /*0010*/  S2UR UR4, SR_CTAID.X ;  /* 0x00000000000479c3 */ /* 0x000e300000002500 */
[----:B------:R-:W0:Y:S02]  /*0020*/  LDC.64 R10, c[0x0][0x388] ;  /* 0x0000e200ff0a7b82 */ /* 0x000e240000000a00 */
[----:B0-----:R-:W-:-:S05]  /*0030*/  IMAD R15, R11, UR4, RZ ;  /* 0x000000040b0f7c24 */ /* 0x001fca000f8e02ff */
[----:B------:R-:W-:-:S13]  /*0040*/  ISETP.GE.AND P0, PT, R15, R10, PT ;  /* 0x0000000a0f00720c */ /* 0x000fda0003f06270 */
[----:B------:R-:W-:Y:S05]  /*0050*/  @P0 EXIT ;  /* 0x000000000000094d */ /* 0x000fea0003800000 */
[-C--:B------:R-:W-:Y:S01]  /*0060*/  IABS R0, R11.reuse ;  /* 0x0000000b00007213 */ /* 0x080fe20000000000 */
[----:B------:R-:W0:Y:S01]  /*0070*/  LDC R8, c[0x0][0x370] ;  /* 0x0000dc00ff087b82 */ /* 0x000e220000000800 */
[----:B------:R-:W-:Y:S01]  /*0080*/  ISETP.NE.AND P0, PT, R11, RZ, PT ;  /* 0x000000ff0b00720c */ /* 0x000fe20003f05270 */
[----:B------:R-:W1:Y:S01]  /*0090*/  LDCU.64 UR4, c[0x0][0x358] ;  /* 0x00006b00ff0477ac */ /* 0x000e620008000a00 */
[----:B------:R-:W2:Y:S01]  /*00a0*/  I2F.RP R10, R0 ;  /* 0x00000000000a7306 */ /* 0x000ea20000209400 */
[----:B------:R-:W-:Y:S01]  /*00b0*/  LOP3.LUT R11, RZ, R11, RZ, 0x33, !PT ;  /* 0x0000000bff0b7212 */ /* 0x000fe200078e33ff */
[----:B------:R-:W3:Y:S03]  /*00c0*/  LDCU UR8, c[0x3][0x8] ;  /* 0x00c00100ff0877ac */ /* 0x000ee60008000800 */
[----:B------:R-:W4:Y:S01]  /*00d0*/  LDC R9, c[0x0][0x38c] ;  /* 0x0000e300ff097b82 */ /* 0x000f220000000800 */
[----:B------:R-:W0:Y:S01]  /*00e0*/  LDCU UR9, c[0x0][0x388] ;  /* 0x00007100ff0977ac */ /* 0x000e220008000800 */
[----:B------:R-:W0:Y:S06]  /*00f0*/  LDCU.64 UR6, c[0x3][URZ] ;  /* 0x00c00000ff0677ac */ /* 0x000e2c0008000a00 */
[----:B------:R-:W0:Y:S01]  /*0100*/  LDC.64 R2, c[0x0][0x380] ;  /* 0x0000e000ff027b82 */ /* 0x000e220000000a00 */
[----:B--2---:R-:W2:Y:S07]  /*0110*/  MUFU.RCP R10, R10 ;  /* 0x0000000a000a7308 */ /* 0x004eae0000001000 */
[----:B------:R-:W0:Y:S08]  /*0120*/  LDC.64 R4, c[0x0][0x390] ;  /* 0x0000e400ff047b82 */ /* 0x000e300000000a00 */
[----:B------:R-:W0:Y:S01]  /*0130*/  LDC.64 R6, c[0x0][0x398] ;  /* 0x0000e600ff067b82 */ /* 0x000e220000000a00 */
[----:B--2---:R-:W-:-:S04]  /*0140*/  IADD3 R12, PT, PT, R10, 0xffffffe, RZ ;  /* 0x0ffffffe0a0c7810 */ /* 0x004fc80007ffe0ff */
[----:B------:R2:W5:Y:S02]  /*0150*/  F2I.FTZ.U32.TRUNC.NTZ R13, R12 ;  /* 0x0000000c000d7305 */ /* 0x000564000021f000 */
[----:B--2---:R-:W-:Y:S01]  /*0160*/  IMAD.MOV.U32 R12, RZ, RZ, RZ ;  /* 0x000000ffff0c7224 */ /* 0x004fe200078e00ff */
[----:B-----5:R-:W-:-:S05]  /*0170*/  IADD3 R17, PT, PT, RZ, -R13, RZ ;  /* 0x8000000dff117210 */ /* 0x020fca0007ffe0ff */
[----:B------:R-:W-:-:S04]  /*0180*/  IMAD R17, R17, R0, RZ ;  /* 0x0000000011117224 */ /* 0x000fc800078e02ff */
[----:B------:R-:W-:Y:S01]  /*0190*/  IMAD.HI.U32 R10, R13, R17, R12 ;  /* 0x000000110d0a7227 */ /* 0x000fe200078e000c */
[----:B-1-34-:R-:W-:-:S07]  /*01a0*/  MOV R12, R15 ;  /* 0x0000000f000c7202 */ /* 0x01afce0000000f00 */
.L_x_4:
[----:B01----:R-:W-:-:S05]  /*01b0*/  IMAD.WIDE R14, R12, 0x4, R2 ;  /* 0x000000040c0e7825 */ /* 0x003fca00078e0202 */
[----:B------:R-:W2:Y:S04]  /*01c0*/  LDG.E R16, desc[UR4][R14.64+0x4] ;  /* 0x000004040e107981 */ /* 0x000ea8000c1e1900 */
[----:B------:R-:W3:Y:S04]  /*01d0*/  LDG.E R13, desc[UR4][R14.64] ;  /* 0x000000040e0d7981 */ /* 0x000ee8000c1e1900 */
[----:B------:R0:W4:Y:S01]  /*01e0*/  LDG.E R17, desc[UR4][R14.64+0x8] ;  /* 0x000008040e117981 */ /* 0x000122000c1e1900 */
[----:B------:R-:W-:Y:S02]  /*01f0*/  IABS R19, R12 ;  /* 0x0000000c00137213 */ /* 0x000fe40000000000 */
[----:B------:R-:W-:-:S03]  /*0200*/  IABS R22, R9 ;  /* 0x0000000900167213 */ /* 0x000fc60000000000 */
[----:B------:R-:W-:-:S04]  /*0210*/  IMAD.HI.U32 R18, R10, R19, RZ ;  /* 0x000000130a127227 */ /* 0x000fc800078e00ff */
[----:B------:R-:W-:Y:S01]  /*0220*/  IMAD.MOV R20, RZ, RZ, -R18 ;  /* 0x000000ffff147224 */ /* 0x000fe200078e0a12 */
[-C--:B0-----:R-:W-:Y:S01]  /*0230*/  LOP3.LUT R14, R12, R9.reuse, RZ, 0x3c, !PT ;  /* 0x000000090c0e7212 */ /* 0x081fe200078e3cff */
[----:B------:R-:W-:Y:S02]  /*0240*/  IMAD R12, R8, R9, R12 ;  /* 0x00000009080c7224 */ /* 0x000fe400078e020c */
[----:B------:R-:W-:Y:S01]  /*0250*/  IMAD R19, R22, R20, R19 ;  /* 0x0000001416137224 */ /* 0x000fe200078e0213 */
[----:B------:R-:W-:-:S04]  /*0260*/  ISETP.GE.AND P3, PT, R14, RZ, PT ;  /* 0x000000ff0e00720c */ /* 0x000fc80003f66270 */
[----:B------:R-:W-:-:S13]  /*0270*/  ISETP.GT.U32.AND P2, PT, R0, R19, PT ;  /* 0x000000130000720c */ /* 0x000fda0003f44070 */
[----:B------:R-:W-:Y:S01]  /*0280*/  @!P2 IADD3 R19, PT, PT, R19, -R22, RZ ;  /* 0x800000161313a210 */ /* 0x000fe20007ffe0ff */
[----:B------:R-:W-:-:S03]  /*0290*/  @!P2 VIADD R18, R18, 0x1 ;  /* 0x000000011212a836 */ /* 0x000fc60000000000 */
[----:B------:R-:W-:-:S13]  /*02a0*/  ISETP.GE.U32.AND P1, PT, R19, R0, PT ;  /* 0x000000001300720c */ /* 0x000fda0003f26070 */
[----:B------:R-:W-:Y:S02]  /*02b0*/  @P1 IADD3 R18, PT, PT, R18, 0x1, RZ ;  /* 0x0000000112121810 */ /* 0x000fe40007ffe0ff */
[----:B------:R-:W-:Y:S02]  /*02c0*/  ISETP.GE.AND P1, PT, R12, UR9, PT ;  /* 0x000000090c007c0c */ /* 0x000fe4000bf26270 */
[----:B------:R-:W-:Y:S01]  /*02d0*/  @!P3 IADD3 R18, PT, PT, -R18, RZ, RZ ;  /* 0x000000ff1212b210 */ /* 0x000fe20007ffe1ff */
[----:B--2---:R-:W-:Y:S01]  /*02e0*/  FADD R16, R16, -UR7 ;  /* 0x8000000710107e21 */ /* 0x004fe20008000000 */
[----:B---3--:R-:W-:-:S03]  /*02f0*/  FADD R13, R13, -UR6 ;  /* 0x800000060d0d7e21 */ /* 0x008fc60008000000 */
[----:B------:R-:W-:Y:S01]  /*0300*/  FMUL R16, R16, R16 ;  /* 0x0000001010107220 */ /* 0x000fe20000400000 */
[----:B----4-:R-:W-:-:S03]  /*0310*/  FADD R17, R17, -UR8 ;  /* 0x8000000811117e21 */ /* 0x010fc60008000000 */
[----:B------:R-:W-:Y:S01]  /*0320*/  FFMA R16, R13, R13, R16 ;  /* 0x0000000d0d107223 */ /* 0x000fe20000000010 */
[----:B------:R-:W-:-:S03]  /*0330*/  SEL R13, R11, R18, !P0 ;  /* 0x000000120b0d7207 */ /* 0x000fc60004000000 */
[----:B------:R-:W-:Y:S02]  /*0340*/  FFMA R19, R17, R17, R16 ;  /* 0x0000001111137223 */ /* 0x000fe40000000010 */
[----:B------:R-:W-:-:S04]  /*0350*/  IMAD.WIDE R14, R13, 0x4, R4 ;  /* 0x000000040d0e7825 */ /* 0x000fc800078e0204 */
[----:B------:R-:W-:Y:S01]  /*0360*/  IMAD.WIDE R16, R13, 0x4, R6 ;  /* 0x000000040d107825 */ /* 0x000fe200078e0206 */
[----:B------:R1:W-:Y:S04]  /*0370*/  STG.E desc[UR4][R14.64], R19 ;  /* 0x000000130e007986 */ /* 0x0003e8000c101904 */
[----:B------:R1:W-:Y:S01]  /*0380*/  STG.E desc[UR4][R16.64], R13 ;  /* 0x0000000d10007986 */ /* 0x0003e2000c101904 */
[----:B------:R-:W-:Y:S05]  /*0390*/  @!P1 BRA `(.L_x_4) ;  /* 0xfffffffc00849947 */ /* 0x000fea000383ffff */
[----:B------:R-:W-:Y:S05]  /*03a0*/  EXIT ;  /* 0x000000000000794d */ /* 0x000fea0003800000 */
.L_x_5:
        /* <DEDUP_REMOVED lines=13> */
.L_x_8:


//--------------------- .nv.shared.reserved.0     --------------------------
	.section	.nv.shared.reserved.0,"aw",@nobits
	.weak		__nv_reservedSMEM_offset_0_alias
	.size		__nv_reservedSMEM_offset_0_alias, 0, 64
	.other		__nv_reservedSMEM_offset_0_alias,@"STO_CUDA_RESERVED_SHARED STV_DEFAULT"
__nv_reservedSMEM_offset_0_alias:
	.zero		0
	.zero		64


//--------------------- .nv.constant0._Z14cuParallelSqrtPfi --------------------------
	.section	.nv.constant0._Z14cuParallelSqrtPfi,"a",@progbits
	.sectionflags	@""
	.align	4
.nv.constant0._Z14cuParallelSqrtPfi:
	.zero		908


//--------------------- .nv.constant0._Z23cuComputeDistanceGlobalPfiiS_Pi --------------------------
	.section	.nv.constant0._Z23cuComputeDistanceGlobalPfiiS_Pi,"a",@progbits
	.sectionflags	@""
	.align	4
.nv.constant0._Z23cuComputeDistanceGlobalPfiiS_Pi:
	.zero		928


//--------------------- SYMBOLS --------------------------

	.type		.nv.reservedSmem.offset0,@object
	.size		.nv.reservedSmem.offset0,0x4
